//
// Generated by NVIDIA NVVM Compiler
//
// Compiler Build ID: CL-36424714
// Cuda compilation tools, release 13.0, V13.0.88
// Based on NVVM 20.0.0
//

.version 9.0
.target sm_100
.address_size 64

	// .globl	_Z20global_memory_kernelPfS_m
.extern .shared .align 16 .b8 shared[];

.visible .entry _Z20global_memory_kernelPfS_m(
	.param .u64 .ptr .align 1 _Z20global_memory_kernelPfS_m_param_0,
	.param .u64 .ptr .align 1 _Z20global_memory_kernelPfS_m_param_1,
	.param .u64 _Z20global_memory_kernelPfS_m_param_2
)
{
	.reg .pred 	%p<3>;
	.reg .b32 	%r<7>;
	.reg .b32 	%f<3>;
	.reg .b64 	%rd<14>;

	ld.param.u64 	%rd7, [_Z20global_memory_kernelPfS_m_param_0];
	ld.param.u64 	%rd8, [_Z20global_memory_kernelPfS_m_param_1];
	ld.param.u64 	%rd9, [_Z20global_memory_kernelPfS_m_param_2];
	mov.u32 	%r2, %ctaid.x;
	mov.u32 	%r1, %ntid.x;
	mov.u32 	%r3, %tid.x;
	mad.lo.s32 	%r4, %r2, %r1, %r3;
	cvt.u64.u32 	%rd13, %r4;
	setp.le.u64 	%p1, %rd9, %rd13;
	@%p1 bra 	$L__BB0_3;
	mov.u32 	%r5, %nctaid.x;
	mul.lo.s32 	%r6, %r5, %r1;
	cvt.u64.u32 	%rd2, %r6;
	cvta.to.global.u64 	%rd3, %rd7;
	cvta.to.global.u64 	%rd4, %rd8;
$L__BB0_2:
	shl.b64 	%rd10, %rd13, 2;
	add.s64 	%rd11, %rd3, %rd10;
	ld.global.f32 	%f1, [%rd11];
	add.f32 	%f2, %f1, 0f3F800000;
	add.s64 	%rd12, %rd4, %rd10;
	st.global.f32 	[%rd12], %f2;
	add.s64 	%rd13, %rd13, %rd2;
	setp.lt.u64 	%p2, %rd13, %rd9;
	@%p2 bra 	$L__BB0_2;
$L__BB0_3:
	ret;

}
	// .globl	_Z15l2_cache_kernelPfS_mi
.visible .entry _Z15l2_cache_kernelPfS_mi(
	.param .u64 .ptr .align 1 _Z15l2_cache_kernelPfS_mi_param_0,
	.param .u64 .ptr .align 1 _Z15l2_cache_kernelPfS_mi_param_1,
	.param .u64 _Z15l2_cache_kernelPfS_mi_param_2,
	.param .u32 _Z15l2_cache_kernelPfS_mi_param_3
)
{
	.reg .pred 	%p<11>;
	.reg .b32 	%r<20>;
	.reg .b32 	%f<212>;
	.reg .b64 	%rd<27>;

	ld.param.u64 	%rd9, [_Z15l2_cache_kernelPfS_mi_param_0];
	ld.param.u64 	%rd10, [_Z15l2_cache_kernelPfS_mi_param_1];
	ld.param.u64 	%rd11, [_Z15l2_cache_kernelPfS_mi_param_2];
	cvta.to.global.u64 	%rd1, %rd9;
	cvta.to.global.u64 	%rd2, %rd10;
	mov.u32 	%r6, %ctaid.x;
	mov.u32 	%r1, %ntid.x;
	mov.u32 	%r7, %tid.x;
	mad.lo.s32 	%r8, %r6, %r1, %r7;
	cvt.u64.u32 	%rd25, %r8;
	setp.le.u64 	%p1, %rd11, %rd25;
	@%p1 bra 	$L__BB1_12;
	ld.param.u32 	%r14, [_Z15l2_cache_kernelPfS_mi_param_3];
	setp.gt.s32 	%p2, %r14, 0;
	mov.u32 	%r9, %nctaid.x;
	mul.lo.s32 	%r10, %r9, %r1;
	cvt.u64.u32 	%rd4, %r10;
	@%p2 bra 	$L__BB1_2;
	bra.uni 	$L__BB1_11;
$L__BB1_2:
	ld.param.u32 	%r15, [_Z15l2_cache_kernelPfS_mi_param_3];
	ld.param.u64 	%rd23, [_Z15l2_cache_kernelPfS_mi_param_0];
	setp.lt.u32 	%p4, %r15, 4;
	cvta.to.global.u64 	%rd16, %rd23;
	shl.b64 	%rd17, %rd25, 2;
	and.b64  	%rd18, %rd17, 124;
	add.s64 	%rd19, %rd16, %rd18;
	ld.global.f32 	%f205, [%rd19];
	mov.f32 	%f206, %f205;
	mov.f32 	%f207, %f205;
	mov.f32 	%f211, %f205;
	@%p4 bra 	$L__BB1_5;
	ld.param.u32 	%r16, [_Z15l2_cache_kernelPfS_mi_param_3];
	and.b32  	%r11, %r16, 2147483644;
	neg.s32 	%r19, %r11;
	mov.f32 	%f174, %f205;
	mov.f32 	%f175, %f205;
	mov.f32 	%f176, %f205;
	mov.f32 	%f177, %f205;
	mov.f32 	%f178, %f205;
	mov.f32 	%f179, %f205;
	mov.f32 	%f180, %f205;
	mov.f32 	%f181, %f205;
	mov.f32 	%f182, %f205;
	mov.f32 	%f183, %f205;
	mov.f32 	%f184, %f205;
	mov.f32 	%f185, %f205;
	mov.f32 	%f186, %f205;
	mov.f32 	%f187, %f205;
	mov.f32 	%f188, %f205;
	mov.f32 	%f189, %f205;
	mov.f32 	%f190, %f205;
	mov.f32 	%f191, %f205;
	mov.f32 	%f192, %f205;
	mov.f32 	%f193, %f205;
	mov.f32 	%f194, %f205;
	mov.f32 	%f195, %f205;
	mov.f32 	%f196, %f205;
	mov.f32 	%f197, %f205;
	mov.f32 	%f198, %f205;
	mov.f32 	%f199, %f205;
	mov.f32 	%f200, %f205;
	mov.f32 	%f201, %f205;
	mov.f32 	%f206, %f205;
	mov.f32 	%f207, %f205;
$L__BB1_4:
	.pragma "nounroll";
	add.f32 	%f76, %f207, 0f3F800000;
	add.f32 	%f77, %f206, 0f3F800000;
	add.f32 	%f78, %f205, 0f3F800000;
	add.f32 	%f79, %f201, 0f3F800000;
	add.f32 	%f80, %f200, 0f3F800000;
	add.f32 	%f81, %f199, 0f3F800000;
	add.f32 	%f82, %f198, 0f3F800000;
	add.f32 	%f83, %f197, 0f3F800000;
	add.f32 	%f84, %f196, 0f3F800000;
	add.f32 	%f85, %f195, 0f3F800000;
	add.f32 	%f86, %f194, 0f3F800000;
	add.f32 	%f87, %f193, 0f3F800000;
	add.f32 	%f88, %f192, 0f3F800000;
	add.f32 	%f89, %f191, 0f3F800000;
	add.f32 	%f90, %f190, 0f3F800000;
	add.f32 	%f91, %f189, 0f3F800000;
	add.f32 	%f92, %f188, 0f3F800000;
	add.f32 	%f93, %f187, 0f3F800000;
	add.f32 	%f94, %f186, 0f3F800000;
	add.f32 	%f95, %f185, 0f3F800000;
	add.f32 	%f96, %f184, 0f3F800000;
	add.f32 	%f97, %f183, 0f3F800000;
	add.f32 	%f98, %f182, 0f3F800000;
	add.f32 	%f99, %f181, 0f3F800000;
	add.f32 	%f100, %f180, 0f3F800000;
	add.f32 	%f101, %f179, 0f3F800000;
	add.f32 	%f102, %f178, 0f3F800000;
	add.f32 	%f103, %f177, 0f3F800000;
	add.f32 	%f104, %f176, 0f3F800000;
	add.f32 	%f105, %f175, 0f3F800000;
	add.f32 	%f106, %f174, 0f3F800000;
	add.f32 	%f107, %f76, 0f3F800000;
	add.f32 	%f108, %f77, 0f3F800000;
	add.f32 	%f109, %f78, 0f3F800000;
	add.f32 	%f110, %f79, 0f3F800000;
	add.f32 	%f111, %f80, 0f3F800000;
	add.f32 	%f112, %f81, 0f3F800000;
	add.f32 	%f113, %f82, 0f3F800000;
	add.f32 	%f114, %f83, 0f3F800000;
	add.f32 	%f115, %f84, 0f3F800000;
	add.f32 	%f116, %f85, 0f3F800000;
	add.f32 	%f117, %f86, 0f3F800000;
	add.f32 	%f118, %f87, 0f3F800000;
	add.f32 	%f119, %f88, 0f3F800000;
	add.f32 	%f120, %f89, 0f3F800000;
	add.f32 	%f121, %f90, 0f3F800000;
	add.f32 	%f122, %f91, 0f3F800000;
	add.f32 	%f123, %f92, 0f3F800000;
	add.f32 	%f124, %f93, 0f3F800000;
	add.f32 	%f125, %f94, 0f3F800000;
	add.f32 	%f126, %f95, 0f3F800000;
	add.f32 	%f127, %f96, 0f3F800000;
	add.f32 	%f128, %f97, 0f3F800000;
	add.f32 	%f129, %f98, 0f3F800000;
	add.f32 	%f130, %f99, 0f3F800000;
	add.f32 	%f131, %f100, 0f3F800000;
	add.f32 	%f132, %f101, 0f3F800000;
	add.f32 	%f133, %f102, 0f3F800000;
	add.f32 	%f134, %f103, 0f3F800000;
	add.f32 	%f135, %f104, 0f3F800000;
	add.f32 	%f136, %f105, 0f3F800000;
	add.f32 	%f137, %f106, 0f3F800000;
	add.f32 	%f138, %f107, 0f3F800000;
	add.f32 	%f139, %f108, 0f3F800000;
	add.f32 	%f140, %f109, 0f3F800000;
	add.f32 	%f141, %f110, 0f3F800000;
	add.f32 	%f142, %f111, 0f3F800000;
	add.f32 	%f143, %f112, 0f3F800000;
	add.f32 	%f144, %f113, 0f3F800000;
	add.f32 	%f145, %f114, 0f3F800000;
	add.f32 	%f146, %f115, 0f3F800000;
	add.f32 	%f147, %f116, 0f3F800000;
	add.f32 	%f148, %f117, 0f3F800000;
	add.f32 	%f149, %f118, 0f3F800000;
	add.f32 	%f150, %f119, 0f3F800000;
	add.f32 	%f151, %f120, 0f3F800000;
	add.f32 	%f152, %f121, 0f3F800000;
	add.f32 	%f153, %f122, 0f3F800000;
	add.f32 	%f154, %f123, 0f3F800000;
	add.f32 	%f155, %f124, 0f3F800000;
	add.f32 	%f156, %f125, 0f3F800000;
	add.f32 	%f157, %f126, 0f3F800000;
	add.f32 	%f158, %f127, 0f3F800000;
	add.f32 	%f159, %f128, 0f3F800000;
	add.f32 	%f160, %f129, 0f3F800000;
	add.f32 	%f161, %f130, 0f3F800000;
	add.f32 	%f162, %f131, 0f3F800000;
	add.f32 	%f163, %f132, 0f3F800000;
	add.f32 	%f164, %f133, 0f3F800000;
	add.f32 	%f165, %f134, 0f3F800000;
	add.f32 	%f166, %f135, 0f3F800000;
	add.f32 	%f167, %f136, 0f3F800000;
	add.f32 	%f168, %f137, 0f3F800000;
	add.f32 	%f169, %f138, 0f3F800000;
	add.f32 	%f170, %f139, 0f3F800000;
	add.f32 	%f171, %f140, 0f3F800000;
	add.f32 	%f211, %f141, 0f3F800000;
	add.f32 	%f207, %f142, 0f3F800000;
	add.f32 	%f206, %f143, 0f3F800000;
	add.f32 	%f205, %f144, 0f3F800000;
	add.f32 	%f201, %f145, 0f3F800000;
	add.f32 	%f200, %f146, 0f3F800000;
	add.f32 	%f199, %f147, 0f3F800000;
	add.f32 	%f198, %f148, 0f3F800000;
	add.f32 	%f197, %f149, 0f3F800000;
	add.f32 	%f196, %f150, 0f3F800000;
	add.f32 	%f195, %f151, 0f3F800000;
	add.f32 	%f194, %f152, 0f3F800000;
	add.f32 	%f193, %f153, 0f3F800000;
	add.f32 	%f192, %f154, 0f3F800000;
	add.f32 	%f191, %f155, 0f3F800000;
	add.f32 	%f190, %f156, 0f3F800000;
	add.f32 	%f189, %f157, 0f3F800000;
	add.f32 	%f188, %f158, 0f3F800000;
	add.f32 	%f187, %f159, 0f3F800000;
	add.f32 	%f186, %f160, 0f3F800000;
	add.f32 	%f185, %f161, 0f3F800000;
	add.f32 	%f184, %f162, 0f3F800000;
	add.f32 	%f183, %f163, 0f3F800000;
	add.f32 	%f182, %f164, 0f3F800000;
	add.f32 	%f181, %f165, 0f3F800000;
	add.f32 	%f180, %f166, 0f3F800000;
	add.f32 	%f179, %f167, 0f3F800000;
	add.f32 	%f178, %f168, 0f3F800000;
	add.f32 	%f177, %f169, 0f3F800000;
	add.f32 	%f176, %f170, 0f3F800000;
	add.f32 	%f175, %f171, 0f3F800000;
	add.f32 	%f174, %f211, 0f3F800000;
	add.s32 	%r19, %r19, 4;
	setp.ne.s32 	%p5, %r19, 0;
	@%p5 bra 	$L__BB1_4;
$L__BB1_5:
	ld.param.u32 	%r17, [_Z15l2_cache_kernelPfS_mi_param_3];
	and.b32  	%r12, %r17, 3;
	setp.eq.s32 	%p6, %r12, 0;
	@%p6 bra 	$L__BB1_10;
	setp.eq.s32 	%p7, %r12, 1;
	@%p7 bra 	$L__BB1_8;
	add.f32 	%f172, %f206, 0f3F800000;
	add.f32 	%f173, %f205, 0f3F800000;
	add.f32 	%f211, %f172, 0f3F800000;
	add.f32 	%f207, %f173, 0f3F800000;
$L__BB1_8:
	ld.param.u32 	%r18, [_Z15l2_cache_kernelPfS_mi_param_3];
	and.b32  	%r13, %r18, 1;
	setp.eq.b32 	%p8, %r13, 1;
	not.pred 	%p9, %p8;
	@%p9 bra 	$L__BB1_10;
	add.f32 	%f211, %f207, 0f3F800000;
$L__BB1_10:
	ld.param.u64 	%rd24, [_Z15l2_cache_kernelPfS_mi_param_1];
	cvta.to.global.u64 	%rd20, %rd24;
	shl.b64 	%rd21, %rd25, 2;
	add.s64 	%rd22, %rd20, %rd21;
	st.global.f32 	[%rd22], %f211;
	add.s64 	%rd25, %rd25, %rd4;
	setp.lt.u64 	%p10, %rd25, %rd11;
	@%p10 bra 	$L__BB1_2;
	bra.uni 	$L__BB1_12;
$L__BB1_11:
	shl.b64 	%rd12, %rd25, 2;
	and.b64  	%rd13, %rd12, 124;
	add.s64 	%rd14, %rd1, %rd13;
	ld.global.f32 	%f75, [%rd14];
	add.s64 	%rd15, %rd2, %rd12;
	st.global.f32 	[%rd15], %f75;
	add.s64 	%rd25, %rd25, %rd4;
	setp.lt.u64 	%p3, %rd25, %rd11;
	@%p3 bra 	$L__BB1_11;
$L__BB1_12:
	ret;

}
	// .globl	_Z20shared_memory_kernelPfS_mi
.visible .entry _Z20shared_memory_kernelPfS_mi(
	.param .u64 .ptr .align 1 _Z20shared_memory_kernelPfS_mi_param_0,
	.param .u64 .ptr .align 1 _Z20shared_memory_kernelPfS_mi_param_1,
	.param .u64 _Z20shared_memory_kernelPfS_mi_param_2,
	.param .u32 _Z20shared_memory_kernelPfS_mi_param_3
)
{
	.reg .pred 	%p<14>;
	.reg .b16 	%rs<5>;
	.reg .b32 	%r<28>;
	.reg .b32 	%f<61>;
	.reg .b64 	%rd<19>;

	ld.param.u64 	%rd9, [_Z20shared_memory_kernelPfS_mi_param_0];
	ld.param.u64 	%rd10, [_Z20shared_memory_kernelPfS_mi_param_1];
	ld.param.u64 	%rd11, [_Z20shared_memory_kernelPfS_mi_param_2];
	ld.param.u32 	%r14, [_Z20shared_memory_kernelPfS_mi_param_3];
	mov.u32 	%r15, %ctaid.x;
	mov.u32 	%r1, %ntid.x;
	mov.u32 	%r2, %tid.x;
	mad.lo.s32 	%r16, %r15, %r1, %r2;
	cvt.u64.u32 	%rd18, %r16;
	setp.le.u64 	%p1, %rd11, %rd18;
	shl.b32 	%r17, %r2, 2;
	mov.u32 	%r18, shared;
	add.s32 	%r3, %r18, %r17;
	@%p1 bra 	$L__BB2_4;
	mov.u32 	%r19, %nctaid.x;
	mul.lo.s32 	%r20, %r19, %r1;
	cvt.u64.u32 	%rd2, %r20;
	mov.u64 	%rd17, %rd18;
$L__BB2_2:
	mov.u64 	%rd3, %rd17;
	add.s64 	%rd17, %rd3, %rd2;
	setp.lt.u64 	%p2, %rd17, %rd11;
	@%p2 bra 	$L__BB2_2;
	cvta.to.global.u64 	%rd12, %rd9;
	shl.b64 	%rd13, %rd3, 2;
	add.s64 	%rd14, %rd12, %rd13;
	ld.global.f32 	%f2, [%rd14];
	st.shared.f32 	[%r3], %f2;
$L__BB2_4:
	bar.sync 	0;
	setp.lt.s32 	%p3, %r14, 1;
	@%p3 bra 	$L__BB2_17;
	cvt.u16.u32 	%rs1, %r2;
	add.s16 	%rs2, %rs1, 1;
	cvt.u16.u32 	%rs3, %r1;
	rem.u16 	%rs4, %rs2, %rs3;
	mul.wide.u16 	%r21, %rs4, 4;
	add.s32 	%r4, %r18, %r21;
	and.b32  	%r5, %r14, 15;
	setp.lt.u32 	%p4, %r14, 16;
	@%p4 bra 	$L__BB2_8;
	and.b32  	%r23, %r14, 2147483632;
	neg.s32 	%r27, %r23;
$L__BB2_7:
	.pragma "nounroll";
	ld.shared.f32 	%f3, [%r4];
	add.f32 	%f4, %f3, 0f3F800000;
	st.shared.f32 	[%r3], %f4;
	bar.sync 	0;
	ld.shared.f32 	%f5, [%r4];
	add.f32 	%f6, %f5, 0f3F800000;
	st.shared.f32 	[%r3], %f6;
	bar.sync 	0;
	ld.shared.f32 	%f7, [%r4];
	add.f32 	%f8, %f7, 0f3F800000;
	st.shared.f32 	[%r3], %f8;
	bar.sync 	0;
	ld.shared.f32 	%f9, [%r4];
	add.f32 	%f10, %f9, 0f3F800000;
	st.shared.f32 	[%r3], %f10;
	bar.sync 	0;
	ld.shared.f32 	%f11, [%r4];
	add.f32 	%f12, %f11, 0f3F800000;
	st.shared.f32 	[%r3], %f12;
	bar.sync 	0;
	ld.shared.f32 	%f13, [%r4];
	add.f32 	%f14, %f13, 0f3F800000;
	st.shared.f32 	[%r3], %f14;
	bar.sync 	0;
	ld.shared.f32 	%f15, [%r4];
	add.f32 	%f16, %f15, 0f3F800000;
	st.shared.f32 	[%r3], %f16;
	bar.sync 	0;
	ld.shared.f32 	%f17, [%r4];
	add.f32 	%f18, %f17, 0f3F800000;
	st.shared.f32 	[%r3], %f18;
	bar.sync 	0;
	ld.shared.f32 	%f19, [%r4];
	add.f32 	%f20, %f19, 0f3F800000;
	st.shared.f32 	[%r3], %f20;
	bar.sync 	0;
	ld.shared.f32 	%f21, [%r4];
	add.f32 	%f22, %f21, 0f3F800000;
	st.shared.f32 	[%r3], %f22;
	bar.sync 	0;
	ld.shared.f32 	%f23, [%r4];
	add.f32 	%f24, %f23, 0f3F800000;
	st.shared.f32 	[%r3], %f24;
	bar.sync 	0;
	ld.shared.f32 	%f25, [%r4];
	add.f32 	%f26, %f25, 0f3F800000;
	st.shared.f32 	[%r3], %f26;
	bar.sync 	0;
	ld.shared.f32 	%f27, [%r4];
	add.f32 	%f28, %f27, 0f3F800000;
	st.shared.f32 	[%r3], %f28;
	bar.sync 	0;
	ld.shared.f32 	%f29, [%r4];
	add.f32 	%f30, %f29, 0f3F800000;
	st.shared.f32 	[%r3], %f30;
	bar.sync 	0;
	ld.shared.f32 	%f31, [%r4];
	add.f32 	%f32, %f31, 0f3F800000;
	st.shared.f32 	[%r3], %f32;
	bar.sync 	0;
	ld.shared.f32 	%f33, [%r4];
	add.f32 	%f34, %f33, 0f3F800000;
	st.shared.f32 	[%r3], %f34;
	bar.sync 	0;
	add.s32 	%r27, %r27, 16;
	setp.eq.s32 	%p5, %r27, 0;
	@%p5 bra 	$L__BB2_8;
	bra.uni 	$L__BB2_7;
$L__BB2_8:
	setp.eq.s32 	%p6, %r5, 0;
	@%p6 bra 	$L__BB2_17;
	and.b32  	%r7, %r14, 7;
	setp.lt.u32 	%p7, %r5, 8;
	@%p7 bra 	$L__BB2_11;
	ld.shared.f32 	%f35, [%r4];
	add.f32 	%f36, %f35, 0f3F800000;
	st.shared.f32 	[%r3], %f36;
	bar.sync 	0;
	ld.shared.f32 	%f37, [%r4];
	add.f32 	%f38, %f37, 0f3F800000;
	st.shared.f32 	[%r3], %f38;
	bar.sync 	0;
	ld.shared.f32 	%f39, [%r4];
	add.f32 	%f40, %f39, 0f3F800000;
	st.shared.f32 	[%r3], %f40;
	bar.sync 	0;
	ld.shared.f32 	%f41, [%r4];
	add.f32 	%f42, %f41, 0f3F800000;
	st.shared.f32 	[%r3], %f42;
	bar.sync 	0;
	ld.shared.f32 	%f43, [%r4];
	add.f32 	%f44, %f43, 0f3F800000;
	st.shared.f32 	[%r3], %f44;
	bar.sync 	0;
	ld.shared.f32 	%f45, [%r4];
	add.f32 	%f46, %f45, 0f3F800000;
	st.shared.f32 	[%r3], %f46;
	bar.sync 	0;
	ld.shared.f32 	%f47, [%r4];
	add.f32 	%f48, %f47, 0f3F800000;
	st.shared.f32 	[%r3], %f48;
	bar.sync 	0;
	ld.shared.f32 	%f49, [%r4];
	add.f32 	%f50, %f49, 0f3F800000;
	st.shared.f32 	[%r3], %f50;
	bar.sync 	0;
$L__BB2_11:
	setp.eq.s32 	%p8, %r7, 0;
	@%p8 bra 	$L__BB2_17;
	and.b32  	%r8, %r14, 3;
	setp.lt.u32 	%p9, %r7, 4;
	@%p9 bra 	$L__BB2_14;
	ld.shared.f32 	%f51, [%r4];
	add.f32 	%f52, %f51, 0f3F800000;
	st.shared.f32 	[%r3], %f52;
	bar.sync 	0;
	ld.shared.f32 	%f53, [%r4];
	add.f32 	%f54, %f53, 0f3F800000;
	st.shared.f32 	[%r3], %f54;
	bar.sync 	0;
	ld.shared.f32 	%f55, [%r4];
	add.f32 	%f56, %f55, 0f3F800000;
	st.shared.f32 	[%r3], %f56;
	bar.sync 	0;
	ld.shared.f32 	%f57, [%r4];
	add.f32 	%f58, %f57, 0f3F800000;
	st.shared.f32 	[%r3], %f58;
	bar.sync 	0;
$L__BB2_14:
	setp.eq.s32 	%p10, %r8, 0;
	@%p10 bra 	$L__BB2_17;
	neg.s32 	%r26, %r8;
$L__BB2_16:
	.pragma "nounroll";
	ld.shared.f32 	%f59, [%r4];
	add.f32 	%f60, %f59, 0f3F800000;
	st.shared.f32 	[%r3], %f60;
	bar.sync 	0;
	add.s32 	%r26, %r26, 1;
	setp.ne.s32 	%p11, %r26, 0;
	@%p11 bra 	$L__BB2_16;
$L__BB2_17:
	setp.le.u64 	%p12, %rd11, %rd18;
	@%p12 bra 	$L__BB2_20;
	ld.shared.f32 	%f1, [%r3];
	mov.u32 	%r24, %nctaid.x;
	mul.lo.s32 	%r25, %r24, %r1;
	cvt.u64.u32 	%rd5, %r25;
	cvta.to.global.u64 	%rd6, %rd10;
$L__BB2_19:
	shl.b64 	%rd15, %rd18, 2;
	add.s64 	%rd16, %rd6, %rd15;
	st.global.f32 	[%rd16], %f1;
	add.s64 	%rd18, %rd18, %rd5;
	setp.lt.u64 	%p13, %rd18, %rd11;
	@%p13 bra 	$L__BB2_19;
$L__BB2_20:
	ret;

}


// ===== COMPILED SASS (sm_100) =====

	.target	sm_100

	.elftype	@"ET_EXEC"


//--------------------- .note.nv.tkinfo           --------------------------
	.section	.note.nv.tkinfo,"",@"SHT_NOTE"
	.sectionflags	@"SHF_NOTE_NV_TKINFO"
	.tkinfo
        /*0018*/ 	.word	0x00000002
        /*0030*/ 	.string	""
        /*0030*/ 	.string	"ptxas"
        /*0030*/ 	.string	"Cuda compilation tools, release 13.0, V13.0.88"
        /*0030*/ 	.string	"Build cuda_13.0.r13.0/compiler.36424714_0"
        /*0030*/ 	.string	"-arch sm_100 -m 64 "



//--------------------- .note.nv.cuinfo           --------------------------
	.section	.note.nv.cuinfo,"",@"SHT_NOTE"
	.sectionflags	@"SHF_NOTE_NV_CUINFO"
        /*0018*/ 	.short	0x0002
        /*001a*/ 	.short	0x0064
        /*001c*/ 	.short	0x0082
	.zero		2


//--------------------- .nv.info                  --------------------------
	.section	.nv.info,"",@"SHT_CUDA_INFO"
	.align	4


	//----- nvinfo : EIATTR_REGCOUNT
	.align		4
        /*0000*/ 	.byte	0x04, 0x2f
        /*0002*/ 	.short	(.L_1 - .L_0)
	.align		4
.L_0:
        /*0004*/ 	.word	index@(_Z20global_memory_kernelPfS_m)
        /*0008*/ 	.word	0x0000000c


	//----- nvinfo : EIATTR_FRAME_SIZE
	.align		4
.L_1:
        /*000c*/ 	.byte	0x04, 0x11
        /*000e*/ 	.short	(.L_3 - .L_2)
	.align		4
.L_2:
        /*0010*/ 	.word	index@(_Z20global_memory_kernelPfS_m)
        /*0014*/ 	.word	0x00000000


	//----- nvinfo : EIATTR_REGCOUNT
	.align		4
.L_3:
        /*0018*/ 	.byte	0x04, 0x2f
        /*001a*/ 	.short	(.L_5 - .L_4)
	.align		4
.L_4:
        /*001c*/ 	.word	index@(_Z15l2_cache_kernelPfS_mi)
        /*0020*/ 	.word	0x0000002c


	//----- nvinfo : EIATTR_FRAME_SIZE
	.align		4
.L_5:
        /*0024*/ 	.byte	0x04, 0x11
        /*0026*/ 	.short	(.L_7 - .L_6)
	.align		4
.L_6:
        /*0028*/ 	.word	index@(_Z15l2_cache_kernelPfS_mi)
        /*002c*/ 	.word	0x00000000


	//----- nvinfo : EIATTR_REGCOUNT
	.align		4
.L_7:
        /*0030*/ 	.byte	0x04, 0x2f
        /*0032*/ 	.short	(.L_9 - .L_8)
	.align		4
.L_8:
        /*0034*/ 	.word	index@(_Z20shared_memory_kernelPfS_mi)
        /*0038*/ 	.word	0x0000000e


	//----- nvinfo : EIATTR_FRAME_SIZE
	.align		4
.L_9:
        /*003c*/ 	.byte	0x04, 0x11
        /*003e*/ 	.short	(.L_11 - .L_10)
	.align		4
.L_10:
        /*0040*/ 	.word	index@($__internal_0_$__cuda_sm20_rem_u16)
        /*0044*/ 	.word	0x00000000


	//----- nvinfo : EIATTR_FRAME_SIZE
	.align		4
.L_11:
        /*0048*/ 	.byte	0x04, 0x11
        /*004a*/ 	.short	(.L_13 - .L_12)
	.align		4
.L_12:
        /*004c*/ 	.word	index@(_Z20shared_memory_kernelPfS_mi)
        /*0050*/ 	.word	0x00000000


	//----- nvinfo : EIATTR_MIN_STACK_SIZE
	.align		4
.L_13:
        /*0054*/ 	.byte	0x04, 0x12
        /*0056*/ 	.short	(.L_15 - .L_14)
	.align		4
.L_14:
        /*0058*/ 	.word	index@(_Z20shared_memory_kernelPfS_mi)
        /*005c*/ 	.word	0x00000000


	//----- nvinfo : EIATTR_MIN_STACK_SIZE
	.align		4
.L_15:
        /*0060*/ 	.byte	0x04, 0x12
        /*0062*/ 	.short	(.L_17 - .L_16)
	.align		4
.L_16:
        /*0064*/ 	.word	index@(_Z15l2_cache_kernelPfS_mi)
        /*0068*/ 	.word	0x00000000


	//----- nvinfo : EIATTR_MIN_STACK_SIZE
	.align		4
.L_17:
        /*006c*/ 	.byte	0x04, 0x12
        /*006e*/ 	.short	(.L_19 - .L_18)
	.align		4
.L_18:
        /*0070*/ 	.word	index@(_Z20global_memory_kernelPfS_m)
        /*0074*/ 	.word	0x00000000
.L_19:


//--------------------- .nv.compat                --------------------------
	.section	.nv.compat,"",@"SHT_CUDA_COMPAT_INFO"
	.align	4
        /*0000*/ 	.byte	0x02, 0x09, 0x00, 0x00, 0x02, 0x02, 0x01, 0x00, 0x02, 0x05, 0x05, 0x00, 0x03, 0x07, 0x01, 0x01
        /*0010*/ 	.byte	0x02, 0x03, 0x00, 0x00, 0x02, 0x06, 0x01, 0x00, 0x04, 0x0b, 0x08, 0x00, 0x01, 0x00, 0x00, 0x00
        /*0020*/ 	.byte	0x00, 0x00, 0x00, 0x00


//--------------------- .nv.info._Z20shared_memory_kernelPfS_mi --------------------------
	.section	.nv.info._Z20shared_memory_kernelPfS_mi,"",@"SHT_CUDA_INFO"
	.sectionflags	@""
	.align	4


	//----- nvinfo : EIATTR_CUDA_API_VERSION
	.align		4
        /*0000*/ 	.byte	0x04, 0x37
        /*0002*/ 	.short	(.L_21 - .L_20)
.L_20:
        /*0004*/ 	.word	0x00000082


	//----- nvinfo : EIATTR_KPARAM_INFO
	.align		4
.L_21:
        /*0008*/ 	.byte	0x04, 0x17
        /*000a*/ 	.short	(.L_23 - .L_22)
.L_22:
        /*000c*/ 	.word	0x00000000
        /*0010*/ 	.short	0x0003
        /*0012*/ 	.short	0x0018
        /*0014*/ 	.byte	0x00, 0xf0, 0x11, 0x00


	//----- nvinfo : EIATTR_KPARAM_INFO
	.align		4
.L_23:
        /*0018*/ 	.byte	0x04, 0x17
        /*001a*/ 	.short	(.L_25 - .L_24)
.L_24:
        /*001c*/ 	.word	0x00000000
        /*0020*/ 	.short	0x0002
        /*0022*/ 	.short	0x0010
        /*0024*/ 	.byte	0x00, 0xf0, 0x21, 0x00


	//----- nvinfo : EIATTR_KPARAM_INFO
	.align		4
.L_25:
        /*0028*/ 	.byte	0x04, 0x17
        /*002a*/ 	.short	(.L_27 - .L_26)
.L_26:
        /*002c*/ 	.word	0x00000000
        /*0030*/ 	.short	0x0001
        /*0032*/ 	.short	0x0008
        /*0034*/ 	.byte	0x00, 0xf5, 0x21, 0x00


	//----- nvinfo : EIATTR_KPARAM_INFO
	.align		4
.L_27:
        /*0038*/ 	.byte	0x04, 0x17
        /*003a*/ 	.short	(.L_29 - .L_28)
.L_28:
        /*003c*/ 	.word	0x00000000
        /*0040*/ 	.short	0x0000
        /*0042*/ 	.short	0x0000
        /*0044*/ 	.byte	0x00, 0xf5, 0x21, 0x00


	//----- nvinfo : EIATTR_SPARSE_MMA_MASK
	.align		4
.L_29:
        /*0048*/ 	.byte	0x03, 0x50
        /*004a*/ 	.short	0x0000


	//----- nvinfo : EIATTR_MAXREG_COUNT
	.align		4
        /*004c*/ 	.byte	0x03, 0x1b
        /*004e*/ 	.short	0x00ff


	//----- nvinfo : EIATTR_NUM_BARRIERS
	.align		4
        /*0050*/ 	.byte	0x02, 0x4c
        /*0052*/ 	.byte	0x01
	.zero		1


	//----- nvinfo : EIATTR_MERCURY_ISA_VERSION
	.align		4
        /*0054*/ 	.byte	0x03, 0x5f
        /*0056*/ 	.short	0x0101


	//----- nvinfo : EIATTR_VRC_CTA_INIT_COUNT
	.align		4
        /*0058*/ 	.byte	0x02, 0x4a
	.zero		1
	.zero		1


	//----- nvinfo : EIATTR_EXIT_INSTR_OFFSETS
	.align		4
        /*005c*/ 	.byte	0x04, 0x1c
        /*005e*/ 	.short	(.L_31 - .L_30)


	//   ....[0]....
.L_30:
        /*0060*/ 	.word	0x00000bf0


	//   ....[1]....
        /*0064*/ 	.word	0x00000cc0


	//----- nvinfo : EIATTR_CRS_STACK_SIZE
	.align		4
.L_31:
        /*0068*/ 	.byte	0x04, 0x1e
        /*006a*/ 	.short	(.L_33 - .L_32)
.L_32:
        /*006c*/ 	.word	0x00000000


	//----- nvinfo : EIATTR_CBANK_PARAM_SIZE
	.align		4
.L_33:
        /*0070*/ 	.byte	0x03, 0x19
        /*0072*/ 	.short	0x001c


	//----- nvinfo : EIATTR_PARAM_CBANK
	.align		4
        /*0074*/ 	.byte	0x04, 0x0a
        /*0076*/ 	.short	(.L_35 - .L_34)
	.align		4
.L_34:
        /*0078*/ 	.word	index@(.nv.constant0._Z20shared_memory_kernelPfS_mi)
        /*007c*/ 	.short	0x0380
        /*007e*/ 	.short	0x001c


	//----- nvinfo : EIATTR_SW_WAR
	.align		4
.L_35:
        /*0080*/ 	.byte	0x04, 0x36
        /*0082*/ 	.short	(.L_37 - .L_36)
.L_36:
        /*0084*/ 	.word	0x00000008
.L_37:


//--------------------- .nv.info._Z15l2_cache_kernelPfS_mi --------------------------
	.section	.nv.info._Z15l2_cache_kernelPfS_mi,"",@"SHT_CUDA_INFO"
	.sectionflags	@""
	.align	4


	//----- nvinfo : EIATTR_CUDA_API_VERSION
	.align		4
        /*0000*/ 	.byte	0x04, 0x37
        /*0002*/ 	.short	(.L_39 - .L_38)
.L_38:
        /*0004*/ 	.word	0x00000082


	//----- nvinfo : EIATTR_KPARAM_INFO
	.align		4
.L_39:
        /*0008*/ 	.byte	0x04, 0x17
        /*000a*/ 	.short	(.L_41 - .L_40)
.L_40:
        /*000c*/ 	.word	0x00000000
        /*0010*/ 	.short	0x0003
        /*0012*/ 	.short	0x0018
        /*0014*/ 	.byte	0x00, 0xf0, 0x11, 0x00


	//----- nvinfo : EIATTR_KPARAM_INFO
	.align		4
.L_41:
        /*0018*/ 	.byte	0x04, 0x17
        /*001a*/ 	.short	(.L_43 - .L_42)
.L_42:
        /*001c*/ 	.word	0x00000000
        /*0020*/ 	.short	0x0002
        /*0022*/ 	.short	0x0010
        /*0024*/ 	.byte	0x00, 0xf0, 0x21, 0x00


	//----- nvinfo : EIATTR_KPARAM_INFO
	.align		4
.L_43:
        /*0028*/ 	.byte	0x04, 0x17
        /*002a*/ 	.short	(.L_45 - .L_44)
.L_44:
        /*002c*/ 	.word	0x00000000
        /*0030*/ 	.short	0x0001
        /*0032*/ 	.short	0x0008
        /*0034*/ 	.byte	0x00, 0xf5, 0x21, 0x00


	//----- nvinfo : EIATTR_KPARAM_INFO
	.align		4
.L_45:
        /*0038*/ 	.byte	0x04, 0x17
        /*003a*/ 	.short	(.L_47 - .L_46)
.L_46:
        /*003c*/ 	.word	0x00000000
        /*0040*/ 	.short	0x0000
        /*0042*/ 	.short	0x0000
        /*0044*/ 	.byte	0x00, 0xf5, 0x21, 0x00


	//----- nvinfo : EIATTR_SPARSE_MMA_MASK
	.align		4
.L_47:
        /*0048*/ 	.byte	0x03, 0x50
        /*004a*/ 	.short	0x0000


	//----- nvinfo : EIATTR_MAXREG_COUNT
	.align		4
        /*004c*/ 	.byte	0x03, 0x1b
        /*004e*/ 	.short	0x00ff


	//----- nvinfo : EIATTR_MERCURY_ISA_VERSION
	.align		4
        /*0050*/ 	.byte	0x03, 0x5f
        /*0052*/ 	.short	0x0101


	//----- nvinfo : EIATTR_VRC_CTA_INIT_COUNT
	.align		4
        /*0054*/ 	.byte	0x02, 0x4a
	.zero		1
	.zero		1


	//----- nvinfo : EIATTR_EXIT_INSTR_OFFSETS
	.align		4
        /*0058*/ 	.byte	0x04, 0x1c
        /*005a*/ 	.short	(.L_49 - .L_48)


	//   ....[0]....
.L_48:
        /*005c*/ 	.word	0x00000080


	//   ....[1]....
        /*0060*/ 	.word	0x000001f0


	//   ....[2]....
        /*0064*/ 	.word	0x00000e30


	//----- nvinfo : EIATTR_CRS_STACK_SIZE
	.align		4
.L_49:
        /*0068*/ 	.byte	0x04, 0x1e
        /*006a*/ 	.short	(.L_51 - .L_50)
.L_50:
        /*006c*/ 	.word	0x00000000


	//----- nvinfo : EIATTR_CBANK_PARAM_SIZE
	.align		4
.L_51:
        /*0070*/ 	.byte	0x03, 0x19
        /*0072*/ 	.short	0x001c


	//----- nvinfo : EIATTR_PARAM_CBANK
	.align		4
        /*0074*/ 	.byte	0x04, 0x0a
        /*0076*/ 	.short	(.L_53 - .L_52)
	.align		4
.L_52:
        /*0078*/ 	.word	index@(.nv.constant0._Z15l2_cache_kernelPfS_mi)
        /*007c*/ 	.short	0x0380
        /*007e*/ 	.short	0x001c


	//----- nvinfo : EIATTR_SW_WAR
	.align		4
.L_53:
        /*0080*/ 	.byte	0x04, 0x36
        /*0082*/ 	.short	(.L_55 - .L_54)
.L_54:
        /*0084*/ 	.word	0x00000008
.L_55:


//--------------------- .nv.info._Z20global_memory_kernelPfS_m --------------------------
	.section	.nv.info._Z20global_memory_kernelPfS_m,"",@"SHT_CUDA_INFO"
	.sectionflags	@""
	.align	4


	//----- nvinfo : EIATTR_CUDA_API_VERSION
	.align		4
        /*0000*/ 	.byte	0x04, 0x37
        /*0002*/ 	.short	(.L_57 - .L_56)
.L_56:
        /*0004*/ 	.word	0x00000082


	//----- nvinfo : EIATTR_KPARAM_INFO
	.align		4
.L_57:
        /*0008*/ 	.byte	0x04, 0x17
        /*000a*/ 	.short	(.L_59 - .L_58)
.L_58:
        /*000c*/ 	.word	0x00000000
        /*0010*/ 	.short	0x0002
        /*0012*/ 	.short	0x0010
        /*0014*/ 	.byte	0x00, 0xf0, 0x21, 0x00


	//----- nvinfo : EIATTR_KPARAM_INFO
	.align		4
.L_59:
        /*0018*/ 	.byte	0x04, 0x17
        /*001a*/ 	.short	(.L_61 - .L_60)
.L_60:
        /*001c*/ 	.word	0x00000000
        /*0020*/ 	.short	0x0001
        /*0022*/ 	.short	0x0008
        /*0024*/ 	.byte	0x00, 0xf5, 0x21, 0x00


	//----- nvinfo : EIATTR_KPARAM_INFO
	.align		4
.L_61:
        /*0028*/ 	.byte	0x04, 0x17
        /*002a*/ 	.short	(.L_63 - .L_62)
.L_62:
        /*002c*/ 	.word	0x00000000
        /*0030*/ 	.short	0x0000
        /*0032*/ 	.short	0x0000
        /*0034*/ 	.byte	0x00, 0xf5, 0x21, 0x00


	//----- nvinfo : EIATTR_SPARSE_MMA_MASK
	.align		4
.L_63:
        /*0038*/ 	.byte	0x03, 0x50
        /*003a*/ 	.short	0x0000


	//----- nvinfo : EIATTR_MAXREG_COUNT
	.align		4
        /*003c*/ 	.byte	0x03, 0x1b
        /*003e*/ 	.short	0x00ff


	//----- nvinfo : EIATTR_MERCURY_ISA_VERSION
	.align		4
        /*0040*/ 	.byte	0x03, 0x5f
        /*0042*/ 	.short	0x0101


	//----- nvinfo : EIATTR_VRC_CTA_INIT_COUNT
	.align		4
        /*0044*/ 	.byte	0x02, 0x4a
	.zero		1
	.zero		1


	//----- nvinfo : EIATTR_EXIT_INSTR_OFFSETS
	.align		4
        /*0048*/ 	.byte	0x04, 0x1c
        /*004a*/ 	.short	(.L_65 - .L_64)


	//   ....[0]....
.L_64:
        /*004c*/ 	.word	0x00000080


	//   ....[1]....
        /*0050*/ 	.word	0x000001d0


	//----- nvinfo : EIATTR_CRS_STACK_SIZE
	.align		4
.L_65:
        /*0054*/ 	.byte	0x04, 0x1e
        /*0056*/ 	.short	(.L_67 - .L_66)
.L_66:
        /*0058*/ 	.word	0x00000000


	//----- nvinfo : EIATTR_CBANK_PARAM_SIZE
	.align		4
.L_67:
        /*005c*/ 	.byte	0x03, 0x19
        /*005e*/ 	.short	0x0018


	//----- nvinfo : EIATTR_PARAM_CBANK
	.align		4
        /*0060*/ 	.byte	0x04, 0x0a
        /*0062*/ 	.short	(.L_69 - .L_68)
	.align		4
.L_68:
        /*0064*/ 	.word	index@(.nv.constant0._Z20global_memory_kernelPfS_m)
        /*0068*/ 	.short	0x0380
        /*006a*/ 	.short	0x0018


	//----- nvinfo : EIATTR_SW_WAR
	.align		4
.L_69:
        /*006c*/ 	.byte	0x04, 0x36
        /*006e*/ 	.short	(.L_71 - .L_70)
.L_70:
        /*0070*/ 	.word	0x00000008
.L_71:


//--------------------- .nv.callgraph             --------------------------
	.section	.nv.callgraph,"",@"SHT_CUDA_CALLGRAPH"
	.align	4
	.sectionentsize	8
	.align		4
        /*0000*/ 	.word	0x00000000
	.align		4
        /*0004*/ 	.word	0xffffffff
	.align		4
        /*0008*/ 	.word	0x00000000
	.align		4
        /*000c*/ 	.word	0xfffffffe
	.align		4
        /*0010*/ 	.word	0x00000000
	.align		4
        /*0014*/ 	.word	0xfffffffd
	.align		4
        /*0018*/ 	.word	0x00000000
	.align		4
        /*001c*/ 	.word	0xfffffffc


//--------------------- .text._Z20shared_memory_kernelPfS_mi --------------------------
	.section	.text._Z20shared_memory_kernelPfS_mi,"ax",@progbits
	.align	128
        .global         _Z20shared_memory_kernelPfS_mi
        .type           _Z20shared_memory_kernelPfS_mi,@function
        .size           _Z20shared_memory_kernelPfS_mi,(.L_x_20 - _Z20shared_memory_kernelPfS_mi)
        .other          _Z20shared_memory_kernelPfS_mi,@"STO_CUDA_ENTRY STV_DEFAULT"
_Z20shared_memory_kernelPfS_mi:
.text._Z20shared_memory_kernelPfS_mi:
[----:B------:R-:W-:Y:S01]  /*0000*/  LDC R1, c[0x0][0x37c] ;  /* 0x0000df00ff017b82 */ /* 0x000fe20000000800 */
[----:B------:R-:W0:Y:S07]  /*0010*/  S2R R9, SR_TID.X ;  /* 0x0000000000097919 */ /* 0x000e2e0000002100 */
[----:B------:R-:W0:Y:S01]  /*0020*/  S2UR UR4, SR_CTAID.X ;  /* 0x00000000000479c3 */ /* 0x000e220000002500 */
[----:B------:R-:W1:Y:S01]  /*0030*/  LDCU.64 UR6, c[0x0][0x390] ;  /* 0x00007200ff0677ac */ /* 0x000e620008000a00 */
[----:B------:R-:W-:Y:S01]  /*0040*/  BSSY.RECONVERGENT B0, `(.L_x_0) ;  /* 0x000001e000007945 */ /* 0x000fe20003800200 */
[----:B------:R-:W-:Y:S01]  /*0050*/  HFMA2 R3, -RZ, RZ, 0, 0 ;  /* 0x00000000ff037431 */ /* 0x000fe200000001ff */
[----:B------:R-:W2:Y:S04]  /*0060*/  LDCU.64 UR8, c[0x0][0x358] ;  /* 0x00006b00ff0877ac */ /* 0x000ea80008000a00 */
[----:B------:R-:W0:Y:S08]  /*0070*/  LDC R2, c[0x0][0x360] ;  /* 0x0000d800ff027b82 */ /* 0x000e300000000800 */
[----:B------:R-:W3:Y:S01]  /*0080*/  S2UR UR5, SR_CgaCtaId ;  /* 0x00000000000579c3 */ /* 0x000ee20000008800 */
[----:B0-----:R-:W-:Y:S01]  /*0090*/  IMAD R0, R2, UR4, R9 ;  /* 0x0000000402007c24 */ /* 0x001fe2000f8e0209 */
[----:B------:R-:W-:-:S04]  /*00a0*/  UMOV UR4, 0x400 ;  /* 0x0000040000047882 */ /* 0x000fc80000000000 */
[----:B-1----:R-:W-:Y:S01]  /*00b0*/  ISETP.GE.U32.AND P0, PT, R0, UR6, PT ;  /* 0x0000000600007c0c */ /* 0x002fe2000bf06070 */
[----:B---3--:R-:W-:-:S03]  /*00c0*/  ULEA UR4, UR5, UR4, 0x18 ;  /* 0x0000000405047291 */ /* 0x008fc6000f8ec0ff */
[----:B------:R-:W-:-:S03]  /*00d0*/  ISETP.GE.U32.AND.EX P0, PT, RZ, UR7, PT, P0 ;  /* 0x00000007ff007c0c */ /* 0x000fc6000bf06100 */
[----:B------:R-:W-:-:S10]  /*00e0*/  LEA R4, R9, UR4, 0x2 ;  /* 0x0000000409047c11 */ /* 0x000fd4000f8e10ff */
[----:B--2---:R-:W-:Y:S05]  /*00f0*/  @P0 BRA `(.L_x_1) ;  /* 0x0000000000480947 */ /* 0x004fea0003800000 */
[----:B------:R-:W0:Y:S01]  /*0100*/  LDCU UR5, c[0x0][0x370] ;  /* 0x00006e00ff0577ac */ /* 0x000e220008000800 */
[----:B------:R-:W-:Y:S01]  /*0110*/  BSSY.RECONVERGENT B1, `(.L_x_2) ;  /* 0x000000b000017945 */ /* 0x000fe20003800200 */
[----:B------:R-:W-:Y:S02]  /*0120*/  MOV R6, R0 ;  /* 0x0000000000067202 */ /* 0x000fe40000000f00 */
[----:B------:R-:W-:Y:S01]  /*0130*/  MOV R7, R3 ;  /* 0x0000000300077202 */ /* 0x000fe20000000f00 */
[----:B0-----:R-:W-:-:S07]  /*0140*/  IMAD R5, R2, UR5, RZ ;  /* 0x0000000502057c24 */ /* 0x001fce000f8e02ff */
.L_x_3:
[-C--:B------:R-:W-:Y:S02]  /*0150*/  MOV R8, R6.reuse ;  /* 0x0000000600087202 */ /* 0x080fe40000000f00 */
[----:B------:R-:W-:Y:S02]  /*0160*/  IADD3 R6, P1, PT, R5, R6, RZ ;  /* 0x0000000605067210 */ /* 0x000fe40007f3e0ff */
[-C--:B------:R-:W-:Y:S02]  /*0170*/  MOV R11, R7.reuse ;  /* 0x00000007000b7202 */ /* 0x080fe40000000f00 */
[----:B------:R-:W-:Y:S02]  /*0180*/  ISETP.GE.U32.AND P0, PT, R6, UR6, PT ;  /* 0x0000000606007c0c */ /* 0x000fe4000bf06070 */
[----:B------:R-:W-:-:S04]  /*0190*/  IADD3.X R7, PT, PT, RZ, R7, RZ, P1, !PT ;  /* 0x00000007ff077210 */ /* 0x000fc80000ffe4ff */
[----:B------:R-:W-:-:S13]  /*01a0*/  ISETP.GE.U32.AND.EX P0, PT, R7, UR7, PT, P0 ;  /* 0x0000000707007c0c */ /* 0x000fda000bf06100 */
[----:B------:R-:W-:Y:S05]  /*01b0*/  @!P0 BRA `(.L_x_3) ;  /* 0xfffffffc00e48947 */ /* 0x000fea000383ffff */
[----:B------:R-:W-:Y:S05]  /*01c0*/  BSYNC.RECONVERGENT B1 ;  /* 0x0000000000017941 */ /* 0x000fea0003800200 */
.L_x_2:
[----:B------:R-:W0:Y:S02]  /*01d0*/  LDCU.64 UR10, c[0x0][0x380] ;  /* 0x00007000ff0a77ac */ /* 0x000e240008000a00 */
[----:B0-----:R-:W-:-:S04]  /*01e0*/  LEA R6, P0, R8, UR10, 0x2 ;  /* 0x0000000a08067c11 */ /* 0x001fc8000f8010ff */
[----:B------:R-:W-:-:S06]  /*01f0*/  LEA.HI.X R7, R8, UR11, R11, 0x2, P0 ;  /* 0x0000000b08077c11 */ /* 0x000fcc00080f140b */
[----:B------:R-:W2:Y:S04]  /*0200*/  LDG.E R7, desc[UR8][R6.64] ;  /* 0x0000000806077981 */ /* 0x000ea8000c1e1900 */
[----:B--2---:R0:W-:Y:S02]  /*0210*/  STS [R4], R7 ;  /* 0x0000000704007388 */ /* 0x0041e40000000800 */
.L_x_1:
[----:B------:R-:W-:Y:S05]  /*0220*/  BSYNC.RECONVERGENT B0 ;  /* 0x0000000000007941 */ /* 0x000fea0003800200 */
.L_x_0:
[----:B------:R-:W1:Y:S02]  /*0230*/  LDCU UR5, c[0x0][0x398] ;  /* 0x00007300ff0577ac */ /* 0x000e640008000800 */
[----:B-1----:R-:W-:Y:S01]  /*0240*/  UISETP.GE.AND UP0, UPT, UR5, 0x1, UPT ;  /* 0x000000010500788c */ /* 0x002fe2000bf06270 */
[----:B------:R-:W-:Y:S08]  /*0250*/  BAR.SYNC.DEFER_BLOCKING 0x0 ;  /* 0x0000000000007b1d */ /* 0x000ff00000010000 */
[----:B------:R-:W-:Y:S05]  /*0260*/  BRA.U !UP0, `(.L_x_4) ;  /* 0x0000000908547547 */ /* 0x000fea000b800000 */
[----:B------:R-:W-:Y:S01]  /*0270*/  VIADD R5, R9, 0x1 ;  /* 0x0000000109057836 */ /* 0x000fe20000000000 */
[----:B------:R-:W-:-:S04]  /*0280*/  LOP3.LUT R6, R2, 0xffff, RZ, 0xc0, !PT ;  /* 0x0000ffff02067812 */ /* 0x000fc800078ec0ff */
[----:B------:R-:W-:Y:S02]  /*0290*/  LOP3.LUT R5, R5, 0xffff, RZ, 0xc0, !PT ;  /* 0x0000ffff05057812 */ /* 0x000fe400078ec0ff */
[----:B------:R-:W-:-:S07]  /*02a0*/  MOV R11, 0x2c0 ;  /* 0x000002c0000b7802 */ /* 0x000fce0000000f00 */
[----:B0-----:R-:W-:Y:S05]  /*02b0*/  CALL.REL.NOINC `($__internal_0_$__cuda_sm20_rem_u16) ;  /* 0x0000000800847944 */ /* 0x001fea0003c00000 */
[----:B------:R-:W0:Y:S01]  /*02c0*/  LDCU UR5, c[0x0][0x398] ;  /* 0x00007300ff0577ac */ /* 0x000e220008000800 */
[----:B------:R-:W-:-:S04]  /*02d0*/  LOP3.LUT R5, R10, 0xffff, RZ, 0xc0, !PT ;  /* 0x0000ffff0a057812 */ /* 0x000fc800078ec0ff */
[----:B------:R-:W-:Y:S01]  /*02e0*/  LEA R5, R5, UR4, 0x2 ;  /* 0x0000000405057c11 */ /* 0x000fe2000f8e10ff */
[----:B0-----:R-:W-:Y:S02]  /*02f0*/  UISETP.GE.U32.AND UP1, UPT, UR5, 0x10, UPT ;  /* 0x000000100500788c */ /* 0x001fe4000bf26070 */
[----:B------:R-:W-:-:S04]  /*0300*/  ULOP3.LUT UR6, UR5, 0xf, URZ, 0xc0, !UPT ;  /* 0x0000000f05067892 */ /* 0x000fc8000f8ec0ff */
[----:B------:R-:W-:-:S03]  /*0310*/  UISETP.NE.AND UP0, UPT, UR6, URZ, UPT ;  /* 0x000000ff0600728c */ /* 0x000fc6000bf05270 */
[----:B------:R-:W-:Y:S08]  /*0320*/  BRA.U !UP1, `(.L_x_5) ;  /* 0x0000000509147547 */ /* 0x000ff0000b800000 */
[----:B------:R-:W-:-:S04]  /*0330*/  ULOP3.LUT UR5, UR5, 0x7ffffff0, URZ, 0xc0, !UPT ;  /* 0x7ffffff005057892 */ /* 0x000fc8000f8ec0ff */
[----:B------:R-:W-:-:S12]  /*0340*/  UIADD3 UR5, UPT, UPT, -UR5, URZ, URZ ;  /* 0x000000ff05057290 */ /* 0x000fd8000fffe1ff */
.L_x_6:
[----:B0-----:R-:W0:Y:S01]  /*0350*/  LDS R6, [R5] ;  /* 0x0000000005067984 */ /* 0x001e220000000800 */
[----:B------:R-:W-:-:S04]  /*0360*/  UIADD3 UR5, UPT, UPT, UR5, 0x10, URZ ;  /* 0x0000001005057890 */ /* 0x000fc8000fffe0ff */
[----:B------:R-:W-:Y:S01]  /*0370*/  UISETP.NE.AND UP1, UPT, UR5, URZ, UPT ;  /* 0x000000ff0500728c */ /* 0x000fe2000bf25270 */
[----:B0-----:R-:W-:-:S05]  /*0380*/  FADD R7, R6, 1 ;  /* 0x3f80000006077421 */ /* 0x001fca0000000000 */
[----:B------:R-:W-:Y:S01]  /*0390*/  STS [R4], R7 ;  /* 0x0000000704007388 */ /* 0x000fe20000000800 */
[----:B------:R-:W-:Y:S06]  /*03a0*/  BAR.SYNC.DEFER_BLOCKING 0x0 ;  /* 0x0000000000007b1d */ /* 0x000fec0000010000 */
[----:B------:R-:W0:Y:S02]  /*03b0*/  LDS R6, [R5] ;  /* 0x0000000005067984 */ /* 0x000e240000000800 */
        /* <DEDUP_REMOVED lines=57> */
[----:B------:R0:W-:Y:S01]  /*0750*/  STS [R4], R7 ;  /* 0x0000000704007388 */ /* 0x0001e20000000800 */
[----:B------:R-:W-:Y:S06]  /*0760*/  BAR.SYNC.DEFER_BLOCKING 0x0 ;  /* 0x0000000000007b1d */ /* 0x000fec0000010000 */
[----:B------:R-:W-:Y:S05]  /*0770*/  BRA.U UP1, `(.L_x_6) ;  /* 0xfffffff901f47547 */ /* 0x000fea000b83ffff */
.L_x_5:
[----:B------:R-:W-:Y:S05]  /*0780*/  BRA.U !UP0, `(.L_x_4) ;  /* 0x00000005080c7547 */ /* 0x000fea000b800000 */
[----:B------:R-:W1:Y:S01]  /*0790*/  LDCU UR5, c[0x0][0x398] ;  /* 0x00007300ff0577ac */ /* 0x000e620008000800 */
[----:B------:R-:W-:Y:S02]  /*07a0*/  UISETP.GE.U32.AND UP0, UPT, UR6, 0x8, UPT ;  /* 0x000000080600788c */ /* 0x000fe4000bf06070 */
[----:B-1----:R-:W-:-:S04]  /*07b0*/  ULOP3.LUT UR7, UR5, 0x7, URZ, 0xc0, !UPT ;  /* 0x0000000705077892 */ /* 0x002fc8000f8ec0ff */
[----:B------:R-:W-:-:S03]  /*07c0*/  UISETP.NE.AND UP1, UPT, UR7, URZ, UPT ;  /* 0x000000ff0700728c */ /* 0x000fc6000bf25270 */
[----:B------:R-:W-:Y:S08]  /*07d0*/  BRA.U !UP0, `(.L_x_7) ;  /* 0x0000000108807547 */ /* 0x000ff0000b800000 */
        /* <DEDUP_REMOVED lines=32> */
.L_x_7:
[----:B------:R-:W-:Y:S05]  /*09e0*/  BRA.U !UP1, `(.L_x_4) ;  /* 0x0000000109747547 */ /* 0x000fea000b800000 */
[----:B------:R-:W-:Y:S02]  /*09f0*/  UISETP.GE.U32.AND UP0, UPT, UR7, 0x4, UPT ;  /* 0x000000040700788c */ /* 0x000fe4000bf06070 */
[----:B------:R-:W-:-:S04]  /*0a00*/  ULOP3.LUT UR5, UR5, 0x3, URZ, 0xc0, !UPT ;  /* 0x0000000305057892 */ /* 0x000fc8000f8ec0ff */
[----:B------:R-:W-:-:S03]  /*0a10*/  UISETP.NE.AND UP1, UPT, UR5, URZ, UPT ;  /* 0x000000ff0500728c */ /* 0x000fc6000bf25270 */
[----:B------:R-:W-:Y:S08]  /*0a20*/  BRA.U !UP0, `(.L_x_8) ;  /* 0x0000000108407547 */ /* 0x000ff0000b800000 */
[----:B------:R-:W0:Y:S02]  /*0a30*/  LDS R6, [R5] ;  /* 0x0000000005067984 */ /* 0x000e240000000800 */
[----:B0-----:R-:W-:-:S05]  /*0a40*/  FADD R7, R6, 1 ;  /* 0x3f80000006077421 */ /* 0x001fca0000000000 */
[----:B------:R-:W-:Y:S01]  /*0a50*/  STS [R4], R7 ;  /* 0x0000000704007388 */ /* 0x000fe20000000800 */
[----:B------:R-:W-:Y:S06]  /*0a60*/  BAR.SYNC.DEFER_BLOCKING 0x0 ;  /* 0x0000000000007b1d */ /* 0x000fec0000010000 */
[----:B------:R-:W1:Y:S02]  /*0a70*/  LDS R6, [R5] ;  /* 0x0000000005067984 */ /* 0x000e640000000800 */
[----:B-1----:R-:W-:-:S05]  /*0a80*/  FADD R9, R6, 1 ;  /* 0x3f80000006097421 */ /* 0x002fca0000000000 */
        /* <DEDUP_REMOVED lines=10> */
.L_x_8:
[----:B------:R-:W-:Y:S05]  /*0b30*/  BRA.U !UP1, `(.L_x_4) ;  /* 0x0000000109207547 */ /* 0x000fea000b800000 */
[----:B------:R-:W-:-:S12]  /*0b40*/  UIADD3 UR5, UPT, UPT, -UR5, URZ, URZ ;  /* 0x000000ff05057290 */ /* 0x000fd8000fffe1ff */
.L_x_9:
[----:B------:R-:W0:Y:S01]  /*0b50*/  LDS R6, [R5] ;  /* 0x0000000005067984 */ /* 0x000e220000000800 */
[----:B------:R-:W-:-:S04]  /*0b60*/  UIADD3 UR5, UPT, UPT, UR5, 0x1, URZ ;  /* 0x0000000105057890 */ /* 0x000fc8000fffe0ff */
[----:B------:R-:W-:Y:S01]  /*0b70*/  UISETP.NE.AND UP0, UPT, UR5, URZ, UPT ;  /* 0x000000ff0500728c */ /* 0x000fe2000bf05270 */
[----:B0-23--:R-:W-:-:S05]  /*0b80*/  FADD R7, R6, 1 ;  /* 0x3f80000006077421 */ /* 0x00dfca0000000000 */
[----:B------:R3:W-:Y:S01]  /*0b90*/  STS [R4], R7 ;  /* 0x0000000704007388 */ /* 0x0007e20000000800 */
[----:B------:R-:W-:Y:S06]  /*0ba0*/  BAR.SYNC.DEFER_BLOCKING 0x0 ;  /* 0x0000000000007b1d */ /* 0x000fec0000010000 */
[----:B------:R-:W-:Y:S05]  /*0bb0*/  BRA.U UP0, `(.L_x_9) ;  /* 0xfffffffd00e47547 */ /* 0x000fea000b83ffff */
.L_x_4:
[----:B------:R-:W4:Y:S02]  /*0bc0*/  LDCU.64 UR10, c[0x0][0x390] ;  /* 0x00007200ff0a77ac */ /* 0x000f240008000a00 */
[----:B----4-:R-:W-:-:S04]  /*0bd0*/  ISETP.GE.U32.AND P0, PT, R0, UR10, PT ;  /* 0x0000000a00007c0c */ /* 0x010fc8000bf06070 */
[----:B------:R-:W-:-:S13]  /*0be0*/  ISETP.GE.U32.AND.EX P0, PT, R3, UR11, PT, P0 ;  /* 0x0000000b03007c0c */ /* 0x000fda000bf06100 */
[----:B------:R-:W-:Y:S05]  /*0bf0*/  @P0 EXIT ;  /* 0x000000000000094d */ /* 0x000fea0003800000 */
[----:B0-23--:R0:W2:Y:S01]  /*0c00*/  LDS R7, [R4] ;  /* 0x0000000004077984 */ /* 0x00d0a20000000800 */
[----:B------:R-:W1:Y:S01]  /*0c10*/  LDCU UR4, c[0x0][0x370] ;  /* 0x00006e00ff0477ac */ /* 0x000e620008000800 */
[----:B------:R-:W3:Y:S01]  /*0c20*/  LDCU.64 UR6, c[0x0][0x388] ;  /* 0x00007100ff0677ac */ /* 0x000ee20008000a00 */
[----:B01----:R-:W-:-:S07]  /*0c30*/  IMAD R9, R2, UR4, RZ ;  /* 0x0000000402097c24 */ /* 0x003fce000f8e02ff */
.L_x_10:
[----:B---3--:R-:W-:-:S04]  /*0c40*/  LEA R4, P0, R0, UR6, 0x2 ;  /* 0x0000000600047c11 */ /* 0x008fc8000f8010ff */
[----:B------:R-:W-:Y:S02]  /*0c50*/  LEA.HI.X R5, R0, UR7, R3, 0x2, P0 ;  /* 0x0000000700057c11 */ /* 0x000fe400080f1403 */
[----:B------:R-:W-:-:S03]  /*0c60*/  IADD3 R0, P0, PT, R9, R0, RZ ;  /* 0x0000000009007210 */ /* 0x000fc60007f1e0ff */
[----:B--2---:R0:W-:Y:S01]  /*0c70*/  STG.E desc[UR8][R4.64], R7 ;  /* 0x0000000704007986 */ /* 0x0041e2000c101908 */
[----:B------:R-:W-:Y:S02]  /*0c80*/  IADD3.X R3, PT, PT, RZ, R3, RZ, P0, !PT ;  /* 0x00000003ff037210 */ /* 0x000fe400007fe4ff */
[----:B------:R-:W-:-:S04]  /*0c90*/  ISETP.GE.U32.AND P0, PT, R0, UR10, PT ;  /* 0x0000000a00007c0c */ /* 0x000fc8000bf06070 */
[----:B------:R-:W-:-:S13]  /*0ca0*/  ISETP.GE.U32.AND.EX P0, PT, R3, UR11, PT, P0 ;  /* 0x0000000b03007c0c */ /* 0x000fda000bf06100 */
[----:B0-----:R-:W-:Y:S05]  /*0cb0*/  @!P0 BRA `(.L_x_10) ;  /* 0xfffffffc00e08947 */ /* 0x001fea000383ffff */
[----:B------:R-:W-:Y:S05]  /*0cc0*/  EXIT ;  /* 0x000000000000794d */ /* 0x000fea0003800000 */
        .weak           $__internal_0_$__cuda_sm20_rem_u16
        .type           $__internal_0_$__cuda_sm20_rem_u16,@function
        .size           $__internal_0_$__cuda_sm20_rem_u16,(.L_x_20 - $__internal_0_$__cuda_sm20_rem_u16)
$__internal_0_$__cuda_sm20_rem_u16:
[----:B------:R-:W0:Y:S01]  /*0cd0*/  I2F.U16 R7, R6 ;  /* 0x0000000600077306 */ /* 0x000e220000101000 */
[----:B------:R-:W-:Y:S01]  /*0ce0*/  HFMA2 R8, -RZ, RZ, 15, 0 ;  /* 0x4b800000ff087431 */ /* 0x000fe200000001ff */
[C---:B0-----:R-:W-:Y:S02]  /*0cf0*/  FSETP.GEU.AND P1, PT, |R7|.reuse, 1.175494350822287508e-38, PT ;  /* 0x008000000700780b */ /* 0x041fe40003f2e200 */
[----:B------:R-:W-:Y:S02]  /*0d00*/  FSETP.GT.AND P0, PT, |R7|, 8.50705917302346158658e+37, PT ;  /* 0x7e8000000700780b */ /* 0x000fe40003f04200 */
[----:B------:R-:W-:-:S04]  /*0d10*/  FSEL R8, R8, 1, !P1 ;  /* 0x3f80000008087808 */ /* 0x000fc80004800000 */
[----:B------:R-:W-:Y:S02]  /*0d20*/  FSEL R8, R8, 0.25, !P0 ;  /* 0x3e80000008087808 */ /* 0x000fe40004000000 */
[----:B------:R-:W-:-:S03]  /*0d30*/  ISETP.NE.U32.AND P0, PT, R6, RZ, PT ;  /* 0x000000ff0600720c */ /* 0x000fc60003f05070 */
[----:B------:R-:W-:Y:S02]  /*0d40*/  FMUL R9, R7, R8 ;  /* 0x0000000807097220 */ /* 0x000fe40000400000 */
[----:B------:R-:W-:Y:S08]  /*0d50*/  I2F.U16.RZ R7, R5 ;  /* 0x0000000500077306 */ /* 0x000ff0000010d000 */
[----:B------:R-:W0:Y:S02]  /*0d60*/  MUFU.RCP R9, R9 ;  /* 0x0000000900097308 */ /* 0x000e240000001000 */
[----:B0-----:R-:W-:-:S05]  /*0d70*/  FMUL R8, R8, R9 ;  /* 0x0000000908087220 */ /* 0x001fca0000400000 */
[----:B------:R-:W-:-:S05]  /*0d80*/  IADD3 R8, PT, PT, R8, 0x2, RZ ;  /* 0x0000000208087810 */ /* 0x000fca0007ffe0ff */
[----:B------:R-:W-:-:S06]  /*0d90*/  FMUL.RZ R8, R7, R8 ;  /* 0x0000000807087220 */ /* 0x000fcc000040c000 */
[----:B------:R-:W0:Y:S02]  /*0da0*/  F2I.U32.TRUNC.NTZ R8, R8 ;  /* 0x0000000800087305 */ /* 0x000e24000020f000 */
[----:B0-----:R-:W-:-:S05]  /*0db0*/  LOP3.LUT R7, R8, 0xffff, RZ, 0xc0, !PT ;  /* 0x0000ffff08077812 */ /* 0x001fca00078ec0ff */
[----:B------:R-:W-:-:S04]  /*0dc0*/  IMAD.MOV R7, RZ, RZ, -R7 ;  /* 0x000000ffff077224 */ /* 0x000fc800078e0a07 */
[----:B------:R-:W-:Y:S02]  /*0dd0*/  IMAD R10, R6, R7, R5 ;  /* 0x00000007060a7224 */ /* 0x000fe400078e0205 */
[----:B------:R-:W-:Y:S01]  /*0de0*/  HFMA2 R7, -RZ, RZ, 0, 0 ;  /* 0x00000000ff077431 */ /* 0x000fe200000001ff */
[----:B------:R-:W-:Y:S02]  /*0df0*/  MOV R6, R11 ;  /* 0x0000000b00067202 */ /* 0x000fe40000000f00 */
[----:B------:R-:W-:Y:S02]  /*0e00*/  @!P0 MOV R10, 0xffffffff ;  /* 0xffffffff000a8802 */ /* 0x000fe40000000f00 */
[----:B------:R-:W-:Y:S05]  /*0e10*/  RET.REL.NODEC R6 `(_Z20shared_memory_kernelPfS_mi) ;  /* 0xfffffff006787950 */ /* 0x000fea0003c3ffff */
.L_x_11:
[----:B------:R-:W-:-:S00]  /*0e20*/  BRA `(.L_x_11) ;  /* 0xfffffffc00fc7947 */ /* 0x000fc0000383ffff */
[----:B------:R-:W-:-:S00]  /*0e30*/  NOP ;  /* 0x0000000000007918 */ /* 0x000fc00000000000 */
        /* <DEDUP_REMOVED lines=12> */
.L_x_20:


//--------------------- .text._Z15l2_cache_kernelPfS_mi --------------------------
	.section	.text._Z15l2_cache_kernelPfS_mi,"ax",@progbits
	.align	128
        .global         _Z15l2_cache_kernelPfS_mi
        .type           _Z15l2_cache_kernelPfS_mi,@function
        .size           _Z15l2_cache_kernelPfS_mi,(.L_x_22 - _Z15l2_cache_kernelPfS_mi)
        .other          _Z15l2_cache_kernelPfS_mi,@"STO_CUDA_ENTRY STV_DEFAULT"
_Z15l2_cache_kernelPfS_mi:
.text._Z15l2_cache_kernelPfS_mi:
[----:B------:R-:W-:Y:S01]  /*0000*/  LDC R1, c[0x0][0x37c] ;  /* 0x0000df00ff017b82 */ /* 0x000fe20000000800 */
[----:B------:R-:W0:Y:S07]  /*0010*/  S2R R0, SR_TID.X ;  /* 0x0000000000007919 */ /* 0x000e2e0000002100 */
[----:B------:R-:W0:Y:S01]  /*0020*/  S2UR UR4, SR_CTAID.X ;  /* 0x00000000000479c3 */ /* 0x000e220000002500 */
[----:B------:R-:W1:Y:S07]  /*0030*/  LDCU.64 UR8, c[0x0][0x390] ;  /* 0x00007200ff0877ac */ /* 0x000e6e0008000a00 */
[----:B------:R-:W0:Y:S02]  /*0040*/  LDC R5, c[0x0][0x360] ;  /* 0x0000d800ff057b82 */ /* 0x000e240000000800 */
[----:B0-----:R-:W-:-:S05]  /*0050*/  IMAD R0, R5, UR4, R0 ;  /* 0x0000000405007c24 */ /* 0x001fca000f8e0200 */
[----:B-1----:R-:W-:-:S04]  /*0060*/  ISETP.GE.U32.AND P0, PT, R0, UR8, PT ;  /* 0x0000000800007c0c */ /* 0x002fc8000bf06070 */
[----:B------:R-:W-:-:S13]  /*0070*/  ISETP.GE.U32.AND.EX P0, PT, RZ, UR9, PT, P0 ;  /* 0x00000009ff007c0c */ /* 0x000fda000bf06100 */
[----:B------:R-:W-:Y:S05]  /*0080*/  @P0 EXIT ;  /* 0x000000000000094d */ /* 0x000fea0003800000 */
[----:B------:R-:W0:Y:S01]  /*0090*/  LDCU UR5, c[0x0][0x398] ;  /* 0x00007300ff0577ac */ /* 0x000e220008000800 */
[----:B------:R-:W-:Y:S01]  /*00a0*/  HFMA2 R3, -RZ, RZ, 0, 0 ;  /* 0x00000000ff037431 */ /* 0x000fe200000001ff */
[----:B------:R-:W1:Y:S01]  /*00b0*/  LDCU UR4, c[0x0][0x370] ;  /* 0x00006e00ff0477ac */ /* 0x000e620008000800 */
[----:B------:R-:W2:Y:S01]  /*00c0*/  LDCU.64 UR6, c[0x0][0x358] ;  /* 0x00006b00ff0677ac */ /* 0x000ea20008000a00 */
[----:B------:R-:W3:Y:S01]  /*00d0*/  LDCU.128 UR12, c[0x0][0x380] ;  /* 0x00007000ff0c77ac */ /* 0x000ee20008000c00 */
[----:B0-----:R-:W-:Y:S01]  /*00e0*/  UISETP.GT.AND UP0, UPT, UR5, URZ, UPT ;  /* 0x000000ff0500728c */ /* 0x001fe2000bf04270 */
[----:B-1----:R-:W-:-:S08]  /*00f0*/  IMAD R5, R5, UR4, RZ ;  /* 0x0000000405057c24 */ /* 0x002fd0000f8e02ff */
[----:B--23--:R-:W-:Y:S05]  /*0100*/  BRA.U UP0, `(.L_x_12) ;  /* 0x00000001003c7547 */ /* 0x00cfea000b800000 */
.L_x_13:
[----:B0-----:R-:W-:-:S04]  /*0110*/  SHF.L.U32 R8, R0, 0x2, RZ ;  /* 0x0000000200087819 */ /* 0x001fc800000006ff */
[----:B------:R-:W-:-:S04]  /*0120*/  LOP3.LUT R6, R8, 0x7c, RZ, 0xc0, !PT ;  /* 0x0000007c08067812 */ /* 0x000fc800078ec0ff */
[----:B------:R-:W-:-:S04]  /*0130*/  IADD3 R6, P0, PT, R6, UR12, RZ ;  /* 0x0000000c06067c10 */ /* 0x000fc8000ff1e0ff */
[----:B------:R-:W-:-:S06]  /*0140*/  IADD3.X R7, PT, PT, RZ, UR13, RZ, P0, !PT ;  /* 0x0000000dff077c10 */ /* 0x000fcc00087fe4ff */
[----:B------:R-:W2:Y:S01]  /*0150*/  LDG.E R7, desc[UR6][R6.64] ;  /* 0x0000000606077981 */ /* 0x000ea2000c1e1900 */
[----:B------:R-:W-:Y:S02]  /*0160*/  SHF.L.U64.HI R2, R0, 0x2, R3 ;  /* 0x0000000200027819 */ /* 0x000fe40000010203 */
[----:B------:R-:W-:-:S04]  /*0170*/  IADD3 R8, P0, PT, R8, UR14, RZ ;  /* 0x0000000e08087c10 */ /* 0x000fc8000ff1e0ff */
[----:B------:R-:W-:Y:S02]  /*0180*/  IADD3.X R9, PT, PT, R2, UR15, RZ, P0, !PT ;  /* 0x0000000f02097c10 */ /* 0x000fe400087fe4ff */
[----:B------:R-:W-:-:S04]  /*0190*/  IADD3 R0, P0, PT, R5, R0, RZ ;  /* 0x0000000005007210 */ /* 0x000fc80007f1e0ff */
[----:B------:R-:W-:Y:S02]  /*01a0*/  IADD3.X R3, PT, PT, RZ, R3, RZ, P0, !PT ;  /* 0x00000003ff037210 */ /* 0x000fe400007fe4ff */
[----:B------:R-:W-:-:S04]  /*01b0*/  ISETP.GE.U32.AND P0, PT, R0, UR8, PT ;  /* 0x0000000800007c0c */ /* 0x000fc8000bf06070 */
[----:B------:R-:W-:Y:S01]  /*01c0*/  ISETP.GE.U32.AND.EX P0, PT, R3, UR9, PT, P0 ;  /* 0x0000000903007c0c */ /* 0x000fe2000bf06100 */
[----:B--2---:R0:W-:-:S12]  /*01d0*/  STG.E desc[UR6][R8.64], R7 ;  /* 0x0000000708007986 */ /* 0x0041d8000c101906 */
[----:B------:R-:W-:Y:S05]  /*01e0*/  @!P0 BRA `(.L_x_13) ;  /* 0xfffffffc00c88947 */ /* 0x000fea000383ffff */
[----:B------:R-:W-:Y:S05]  /*01f0*/  EXIT ;  /* 0x000000000000794d */ /* 0x000fea0003800000 */
.L_x_12:
[----:B------:R-:W0:Y:S01]  /*0200*/  LDCU.64 UR4, c[0x0][0x380] ;  /* 0x00007000ff0477ac */ /* 0x000e220008000a00 */
[----:B------:R-:W-:Y:S01]  /*0210*/  SHF.L.U32 R40, R0, 0x2, RZ ;  /* 0x0000000200287819 */ /* 0x000fe200000006ff */
[----:B------:R-:W1:Y:S03]  /*0220*/  LDC R4, c[0x0][0x398] ;  /* 0x0000e600ff047b82 */ /* 0x000e660000000800 */
[----:B------:R-:W-:-:S04]  /*0230*/  LOP3.LUT R40, R40, 0x7c, RZ, 0xc0, !PT ;  /* 0x0000007c28287812 */ /* 0x000fc800078ec0ff */
[----:B0-----:R-:W-:-:S04]  /*0240*/  IADD3 R40, P0, PT, R40, UR4, RZ ;  /* 0x0000000428287c10 */ /* 0x001fc8000ff1e0ff */
[----:B------:R-:W-:-:S05]  /*0250*/  IADD3.X R41, PT, PT, RZ, UR5, RZ, P0, !PT ;  /* 0x00000005ff297c10 */ /* 0x000fca00087fe4ff */
[----:B------:R-:W2:Y:S01]  /*0260*/  LDG.E R40, desc[UR6][R40.64] ;  /* 0x0000000628287981 */ /* 0x000ea2000c1e1900 */
[----:B-1----:R-:W-:Y:S02]  /*0270*/  ISETP.GE.U32.AND P0, PT, R4, 0x4, PT ;  /* 0x000000040400780c */ /* 0x002fe40003f06070 */
[-C--:B--2---:R-:W-:Y:S02]  /*0280*/  MOV R39, R40.reuse ;  /* 0x0000002800277202 */ /* 0x084fe40000000f00 */
[-C--:B------:R-:W-:Y:S02]  /*0290*/  MOV R38, R40.reuse ;  /* 0x0000002800267202 */ /* 0x080fe40000000f00 */
[----:B------:R-:W-:-:S07]  /*02a0*/  MOV R11, R40 ;  /* 0x00000028000b7202 */ /* 0x000fce0000000f00 */
[----:B------:R-:W-:Y:S05]  /*02b0*/  @!P0 BRA `(.L_x_14) ;  /* 0x00000008008c8947 */ /* 0x000fea0003800000 */
[----:B------:R-:W-:Y:S02]  /*02c0*/  LOP3.LUT R31, R4, 0x7ffffffc, RZ, 0xc0, !PT ;  /* 0x7ffffffc041f7812 */ /* 0x000fe400078ec0ff */
[-C--:B------:R-:W-:Y:S02]  /*02d0*/  MOV R12, R40.reuse ;  /* 0x00000028000c7202 */ /* 0x080fe40000000f00 */
[-C--:B------:R-:W-:Y:S02]  /*02e0*/  MOV R37, R40.reuse ;  /* 0x0000002800257202 */ /* 0x080fe40000000f00 */
[-C--:B------:R-:W-:Y:S02]  /*02f0*/  MOV R14, R40.reuse ;  /* 0x00000028000e7202 */ /* 0x080fe40000000f00 */
[-C--:B------:R-:W-:Y:S02]  /*0300*/  MOV R13, R40.reuse ;  /* 0x00000028000d7202 */ /* 0x080fe40000000f00 */
[----:B------:R-:W-:-:S02]  /*0310*/  MOV R16, R40 ;  /* 0x0000002800107202 */ /* 0x000fc40000000f00 */
[-C--:B------:R-:W-:Y:S02]  /*0320*/  MOV R17, R40.reuse ;  /* 0x0000002800117202 */ /* 0x080fe40000000f00 */
        /* <DEDUP_REMOVED lines=19> */
[----:B------:R-:W-:Y:S02]  /*0460*/  IADD3 R31, PT, PT, -R31, RZ, RZ ;  /* 0x000000ff1f1f7210 */ /* 0x000fe40007ffe1ff */
[-C--:B------:R-:W-:Y:S02]  /*0470*/  MOV R8, R40.reuse ;  /* 0x0000002800087202 */ /* 0x080fe40000000f00 */
[-C--:B------:R-:W-:Y:S02]  /*0480*/  MOV R10, R40.reuse ;  /* 0x00000028000a7202 */ /* 0x080fe40000000f00 */
[----:B------:R-:W-:-:S02]  /*0490*/  MOV R6, R40 ;  /* 0x0000002800067202 */ /* 0x000fc40000000f00 */
[-C--:B------:R-:W-:Y:S02]  /*04a0*/  MOV R39, R40.reuse ;  /* 0x0000002800277202 */ /* 0x080fe40000000f00 */
[----:B------:R-:W-:-:S07]  /*04b0*/  MOV R38, R40 ;  /* 0x0000002800267202 */ /* 0x000fce0000000f00 */
.L_x_15:
[----:B------:R-:W-:Y:S01]  /*04c0*/  FADD R11, R6, 1 ;  /* 0x3f800000060b7421 */ /* 0x000fe20000000000 */
[----:B------:R-:W-:Y:S01]  /*04d0*/  FADD R10, R10, 1 ;  /* 0x3f8000000a0a7421 */ /* 0x000fe20000000000 */
[----:B------:R-:W-:Y:S01]  /*04e0*/  FADD R8, R8, 1 ;  /* 0x3f80000008087421 */ /* 0x000fe20000000000 */
[----:B------:R-:W-:Y:S01]  /*04f0*/  FADD R7, R7, 1 ;  /* 0x3f80000007077421 */ /* 0x000fe20000000000 */
[----:B------:R-:W-:Y:S01]  /*0500*/  FADD R6, R32, 1 ;  /* 0x3f80000020067421 */ /* 0x000fe20000000000 */
[----:B------:R-:W-:Y:S01]  /*0510*/  IADD3 R31, PT, PT, R31, 0x4, RZ ;  /* 0x000000041f1f7810 */ /* 0x000fe20007ffe0ff */
[----:B------:R-:W-:Y:S01]  /*0520*/  FADD R2, R2, 1 ;  /* 0x3f80000002027421 */ /* 0x000fe20000000000 */
        /* <DEDUP_REMOVED lines=21> */
[----:B------:R-:W-:Y:S01]  /*0680*/  ISETP.NE.AND P0, PT, R31, RZ, PT ;  /* 0x000000ff1f00720c */ /* 0x000fe20003f05270 */
        /* <DEDUP_REMOVED lines=101> */
[----:B------:R-:W-:Y:S06]  /*0ce0*/  @P0 BRA `(.L_x_15) ;  /* 0xfffffff400f40947 */ /* 0x000fec000383ffff */
.L_x_14:
[----:B------:R-:W-:-:S13]  /*0cf0*/  LOP3.LUT P0, R2, R4, 0x3, RZ, 0xc0, !PT ;  /* 0x0000000304027812 */ /* 0x000fda000780c0ff */
[----:B------:R-:W-:Y:S05]  /*0d00*/  @!P0 BRA `(.L_x_16) ;  /* 0x0000000000208947 */ /* 0x000fea0003800000 */
[----:B------:R-:W-:Y:S02]  /*0d10*/  ISETP.NE.AND P0, PT, R2, 0x1, PT ;  /* 0x000000010200780c */ /* 0x000fe40003f05270 */
[----:B------:R-:W-:-:S04]  /*0d20*/  LOP3.LUT R4, R4, 0x1, RZ, 0xc0, !PT ;  /* 0x0000000104047812 */ /* 0x000fc800078ec0ff */
[----:B------:R-:W-:-:S07]  /*0d30*/  ISETP.NE.U32.AND P1, PT, R4, 0x1, PT ;  /* 0x000000010400780c */ /* 0x000fce0003f25070 */
[----:B------:R-:W-:Y:S01]  /*0d40*/  @P0 FADD R4, R40, 1 ;  /* 0x3f80000028040421 */ /* 0x000fe20000000000 */
[----:B------:R-:W-:-:S03]  /*0d50*/  @P0 FADD R2, R39, 1 ;  /* 0x3f80000027020421 */ /* 0x000fc60000000000 */
[----:B------:R-:W-:Y:S01]  /*0d60*/  @P0 FADD R38, R4, 1 ;  /* 0x3f80000004260421 */ /* 0x000fe20000000000 */
[----:B------:R-:W-:-:S03]  /*0d70*/  @P0 FADD R11, R2, 1 ;  /* 0x3f800000020b0421 */ /* 0x000fc60000000000 */
[----:B------:R-:W-:-:S07]  /*0d80*/  @!P1 FADD R11, R38, 1 ;  /* 0x3f800000260b9421 */ /* 0x000fce0000000000 */
.L_x_16:
[----:B------:R-:W0:Y:S01]  /*0d90*/  LDCU.64 UR4, c[0x0][0x388] ;  /* 0x00007100ff0477ac */ /* 0x000e220008000a00 */
[----:B------:R-:W1:Y:S01]  /*0da0*/  LDCU.64 UR10, c[0x0][0x390] ;  /* 0x00007200ff0a77ac */ /* 0x000e620008000a00 */
[----:B0-----:R-:W-:-:S04]  /*0db0*/  LEA R6, P0, R0, UR4, 0x2 ;  /* 0x0000000400067c11 */ /* 0x001fc8000f8010ff */
[----:B------:R-:W-:Y:S02]  /*0dc0*/  LEA.HI.X R7, R0, UR5, R3, 0x2, P0 ;  /* 0x0000000500077c11 */ /* 0x000fe400080f1403 */
[----:B------:R-:W-:-:S03]  /*0dd0*/  IADD3 R0, P0, PT, R5, R0, RZ ;  /* 0x0000000005007210 */ /* 0x000fc60007f1e0ff */
[----:B------:R0:W-:Y:S01]  /*0de0*/  STG.E desc[UR6][R6.64], R11 ;  /* 0x0000000b06007986 */ /* 0x0001e2000c101906 */
[----:B------:R-:W-:Y:S02]  /*0df0*/  IADD3.X R3, PT, PT, RZ, R3, RZ, P0, !PT ;  /* 0x00000003ff037210 */ /* 0x000fe400007fe4ff */
[----:B-1----:R-:W-:-:S04]  /*0e00*/  ISETP.GE.U32.AND P0, PT, R0, UR10, PT ;  /* 0x0000000a00007c0c */ /* 0x002fc8000bf06070 */
[----:B------:R-:W-:-:S13]  /*0e10*/  ISETP.GE.U32.AND.EX P0, PT, R3, UR11, PT, P0 ;  /* 0x0000000b03007c0c */ /* 0x000fda000bf06100 */
[----:B0-----:R-:W-:Y:S05]  /*0e20*/  @!P0 BRA `(.L_x_12) ;  /* 0xfffffff000f48947 */ /* 0x001fea000383ffff */
[----:B------:R-:W-:Y:S05]  /*0e30*/  EXIT ;  /* 0x000000000000794d */ /* 0x000fea0003800000 */
.L_x_17:
        /* <DEDUP_REMOVED lines=12> */
.L_x_22:


//--------------------- .text._Z20global_memory_kernelPfS_m --------------------------
	.section	.text._Z20global_memory_kernelPfS_m,"ax",@progbits
	.align	128
        .global         _Z20global_memory_kernelPfS_m
        .type           _Z20global_memory_kernelPfS_m,@function
        .size           _Z20global_memory_kernelPfS_m,(.L_x_23 - _Z20global_memory_kernelPfS_m)
        .other          _Z20global_memory_kernelPfS_m,@"STO_CUDA_ENTRY STV_DEFAULT"
_Z20global_memory_kernelPfS_m:
.text._Z20global_memory_kernelPfS_m:
        /* <DEDUP_REMOVED lines=10> */
[----:B------:R-:W-:Y:S02]  /*00a0*/  IMAD.MOV.U32 R9, RZ, RZ, R0 ;  /* 0x000000ffff097224 */ /* 0x000fe400078e0000 */
[----:B------:R-:W-:Y:S01]  /*00b0*/  IMAD.MOV.U32 R6, RZ, RZ, RZ ;  /* 0x000000ffff067224 */ /* 0x000fe200078e00ff */
[----:B------:R-:W1:Y:S01]  /*00c0*/  LDCU.64 UR6, c[0x0][0x358] ;  /* 0x00006b00ff0677ac */ /* 0x000e620008000a00 */
[----:B------:R-:W2:Y:S01]  /*00d0*/  LDCU.128 UR12, c[0x0][0x380] ;  /* 0x00007000ff0c77ac */ /* 0x000ea20008000c00 */
[----:B0-----:R-:W-:-:S07]  /*00e0*/  IMAD R0, R2, UR4, RZ ;  /* 0x0000000402007c24 */ /* 0x001fce000f8e02ff */
.L_x_18:
[C---:B0-----:R-:W-:Y:S01]  /*00f0*/  IMAD.SHL.U32 R4, R9.reuse, 0x4, RZ ;  /* 0x0000000409047824 */ /* 0x041fe200078e00ff */
[----:B------:R-:W-:-:S04]  /*0100*/  SHF.L.U64.HI R5, R9, 0x2, R6 ;  /* 0x0000000209057819 */ /* 0x000fc80000010206 */
[----:B--2---:R-:W-:-:S04]  /*0110*/  IADD3 R2, P0, PT, R4, UR12, RZ ;  /* 0x0000000c04027c10 */ /* 0x004fc8000ff1e0ff */
[----:B------:R-:W-:-:S05]  /*0120*/  IADD3.X R3, PT, PT, R5, UR13, RZ, P0, !PT ;  /* 0x0000000d05037c10 */ /* 0x000fca00087fe4ff */
[----:B-1----:R-:W2:Y:S01]  /*0130*/  LDG.E R2, desc[UR6][R2.64] ;  /* 0x0000000602027981 */ /* 0x002ea2000c1e1900 */
[----:B------:R-:W-:-:S04]  /*0140*/  IADD3 R4, P0, PT, R4, UR14, RZ ;  /* 0x0000000e04047c10 */ /* 0x000fc8000ff1e0ff */
[----:B------:R-:W-:Y:S02]  /*0150*/  IADD3.X R5, PT, PT, R5, UR15, RZ, P0, !PT ;  /* 0x0000000f05057c10 */ /* 0x000fe400087fe4ff */
[----:B------:R-:W-:-:S05]  /*0160*/  IADD3 R9, P0, PT, R0, R9, RZ ;  /* 0x0000000900097210 */ /* 0x000fca0007f1e0ff */
[----:B------:R-:W-:Y:S01]  /*0170*/  IMAD.X R6, RZ, RZ, R6, P0 ;  /* 0x000000ffff067224 */ /* 0x000fe200000e0606 */
[----:B------:R-:W-:-:S04]  /*0180*/  ISETP.GE.U32.AND P0, PT, R9, UR8, PT ;  /* 0x0000000809007c0c */ /* 0x000fc8000bf06070 */
[----:B------:R-:W-:Y:S01]  /*0190*/  ISETP.GE.U32.AND.EX P0, PT, R6, UR9, PT, P0 ;  /* 0x0000000906007c0c */ /* 0x000fe2000bf06100 */
[----:B--2---:R-:W-:-:S05]  /*01a0*/  FADD R7, R2, 1 ;  /* 0x3f80000002077421 */ /* 0x004fca0000000000 */
[----:B------:R0:W-:Y:S07]  /*01b0*/  STG.E desc[UR6][R4.64], R7 ;  /* 0x0000000704007986 */ /* 0x0001ee000c101906 */
[----:B------:R-:W-:Y:S05]  /*01c0*/  @!P0 BRA `(.L_x_18) ;  /* 0xfffffffc00c88947 */ /* 0x000fea000383ffff */
[----:B------:R-:W-:Y:S05]  /*01d0*/  EXIT ;  /* 0x000000000000794d */ /* 0x000fea0003800000 */
.L_x_19:
        /* <DEDUP_REMOVED lines=10> */
.L_x_23:


//--------------------- .nv.shared._Z20shared_memory_kernelPfS_mi --------------------------
	.section	.nv.shared._Z20shared_memory_kernelPfS_mi,"aw",@nobits
	.sectionflags	@""
	.align	16
	.zero		1024


//--------------------- .nv.shared.reserved.0     --------------------------
	.section	.nv.shared.reserved.0,"aw",@nobits
	.weak		__nv_reservedSMEM_offset_0_alias
	.size		__nv_reservedSMEM_offset_0_alias, 0, 64
	.other		__nv_reservedSMEM_offset_0_alias,@"STO_CUDA_RESERVED_SHARED STV_DEFAULT"
__nv_reservedSMEM_offset_0_alias:
	.zero		0
	.zero		64


//--------------------- .nv.shared._Z15l2_cache_kernelPfS_mi --------------------------
	.section	.nv.shared._Z15l2_cache_kernelPfS_mi,"aw",@nobits
	.sectionflags	@""
	.align	16
	.zero		1024


//--------------------- .nv.shared._Z20global_memory_kernelPfS_m --------------------------
	.section	.nv.shared._Z20global_memory_kernelPfS_m,"aw",@nobits
	.sectionflags	@""
	.align	16
	.zero		1024


//--------------------- .nv.constant0._Z20shared_memory_kernelPfS_mi --------------------------
	.section	.nv.constant0._Z20shared_memory_kernelPfS_mi,"a",@progbits
	.sectionflags	@""
	.align	4
.nv.constant0._Z20shared_memory_kernelPfS_mi:
	.zero		924


//--------------------- .nv.constant0._Z15l2_cache_kernelPfS_mi --------------------------
	.section	.nv.constant0._Z15l2_cache_kernelPfS_mi,"a",@progbits
	.sectionflags	@""
	.align	4
.nv.constant0._Z15l2_cache_kernelPfS_mi:
	.zero		924


//--------------------- .nv.constant0._Z20global_memory_kernelPfS_m --------------------------
	.section	.nv.constant0._Z20global_memory_kernelPfS_m,"a",@progbits
	.sectionflags	@""
	.align	4
.nv.constant0._Z20global_memory_kernelPfS_m:
	.zero		920


//--------------------- SYMBOLS --------------------------

	.type		.nv.reservedSmem.offset0,@object
	.size		.nv.reservedSmem.offset0,0x4
	.type		.nv.reservedSmem.cap,@object
	.size		.nv.reservedSmem.cap,0x4
